	.headerflags	@"EF_CUDA_TEXMODE_UNIFIED EF_CUDA_64BIT_ADDRESS EF_CUDA_ACCELERATORS EF_CUDA_SM90 EF_CUDA_VIRTUAL_SM(EF_CUDA_SM90)"
	.elftype	@"ET_EXEC"


//--------------------- .nv.info                  --------------------------
	.section	.nv.info,"",@"SHT_CUDA_INFO"
	.align	4


	//----- nvinfo : EIATTR_REGCOUNT
	.align		4
        /*0000*/ 	.byte	0x04, 0x2f
        /*0002*/ 	.short	(.L_1 - .L_0)
	.align		4
.L_0:
        /*0004*/ 	.word	index@(triton_poi_fused_convolution_16)
        /*0008*/ 	.word	0x0000000c


	//----- nvinfo : EIATTR_MIN_STACK_SIZE
	.align		4
.L_1:
        /*000c*/ 	.byte	0x04, 0x12
        /*000e*/ 	.short	(.L_3 - .L_2)
	.align		4
.L_2:
        /*0010*/ 	.word	index@(triton_poi_fused_convolution_16)
        /*0014*/ 	.word	0x00000000


	//----- nvinfo : EIATTR_FRAME_SIZE
	.align		4
.L_3:
        /*0018*/ 	.byte	0x04, 0x11
        /*001a*/ 	.short	(.L_5 - .L_4)
	.align		4
.L_4:
        /*001c*/ 	.word	index@(triton_poi_fused_convolution_16)
        /*0020*/ 	.word	0x00000000


	//----- nvinfo : EIATTR_MIN_STACK_SIZE
	.align		4
.L_5:
        /*0024*/ 	.byte	0x04, 0x12
        /*0026*/ 	.short	(.L_7 - .L_6)
	.align		4
.L_6:
        /*0028*/ 	.word	index@(triton_poi_fused_convolution_16)
        /*002c*/ 	.word	0x00000000
.L_7:


//--------------------- .nv.info.triton_poi_fused_convolution_16 --------------------------
	.section	.nv.info.triton_poi_fused_convolution_16,"",@"SHT_CUDA_INFO"
	.sectionflags	@""
	.align	4


	//----- nvinfo : EIATTR_CUDA_API_VERSION
	.align		4
        /*0000*/ 	.byte	0x04, 0x37
        /*0002*/ 	.short	(.L_9 - .L_8)
.L_8:
        /*0004*/ 	.word	0x0000007c


	//----- nvinfo : EIATTR_KPARAM_INFO
	.align		4
.L_9:
        /*0008*/ 	.byte	0x04, 0x17
        /*000a*/ 	.short	(.L_11 - .L_10)
.L_10:
        /*000c*/ 	.word	0x00000000
        /*0010*/ 	.short	0x0002
        /*0012*/ 	.short	0x0010
        /*0014*/ 	.byte	0x00, 0xf0, 0x11, 0x00


	//----- nvinfo : EIATTR_KPARAM_INFO
	.align		4
.L_11:
        /*0018*/ 	.byte	0x04, 0x17
        /*001a*/ 	.short	(.L_13 - .L_12)
.L_12:
        /*001c*/ 	.word	0x00000000
        /*0020*/ 	.short	0x0001
        /*0022*/ 	.short	0x0008
        /*0024*/ 	.byte	0x00, 0xf4, 0x21, 0x00


	//----- nvinfo : EIATTR_KPARAM_INFO
	.align		4
.L_13:
        /*0028*/ 	.byte	0x04, 0x17
        /*002a*/ 	.short	(.L_15 - .L_14)
.L_14:
        /*002c*/ 	.word	0x00000000
        /*0030*/ 	.short	0x0000
        /*0032*/ 	.short	0x0000
        /*0034*/ 	.byte	0x00, 0xf4, 0x21, 0x00


	//----- nvinfo : EIATTR_SPARSE_MMA_MASK
	.align		4
.L_15:
        /*0038*/ 	.byte	0x03, 0x50
        /*003a*/ 	.short	0x0000


	//----- nvinfo : EIATTR_MAXREG_COUNT
	.align		4
        /*003c*/ 	.byte	0x03, 0x1b
        /*003e*/ 	.short	0x00ff


	//----- nvinfo : EIATTR_EXIT_INSTR_OFFSETS
	.align		4
        /*0040*/ 	.byte	0x04, 0x1c
        /*0042*/ 	.short	(.L_17 - .L_16)


	//   ....[0]....
.L_16:
        /*0044*/ 	.word	0x00000150


	//----- nvinfo : EIATTR_REQNTID
	.align		4
.L_17:
        /*0048*/ 	.byte	0x04, 0x10
        /*004a*/ 	.short	(.L_19 - .L_18)
.L_18:
        /*004c*/ 	.word	0x00000100
        /*0050*/ 	.word	0x00000001
        /*0054*/ 	.word	0x00000001


	//----- nvinfo : EIATTR_CBANK_PARAM_SIZE
	.align		4
.L_19:
        /*0058*/ 	.byte	0x03, 0x19
        /*005a*/ 	.short	0x0014


	//----- nvinfo : EIATTR_PARAM_CBANK
	.align		4
        /*005c*/ 	.byte	0x04, 0x0a
        /*005e*/ 	.short	(.L_21 - .L_20)
	.align		4
.L_20:
        /*0060*/ 	.word	index@(.nv.constant0.triton_poi_fused_convolution_16)
        /*0064*/ 	.short	0x0210
        /*0066*/ 	.short	0x0014


	//----- nvinfo : EIATTR_SW_WAR
	.align		4
.L_21:
        /*0068*/ 	.byte	0x04, 0x36
        /*006a*/ 	.short	(.L_23 - .L_22)
.L_22:
        /*006c*/ 	.word	0x00000008
.L_23:


//--------------------- .nv.callgraph             --------------------------
	.section	.nv.callgraph,"",@"SHT_CUDA_CALLGRAPH"
	.align	4
	.sectionentsize	8
	.align		4
        /*0000*/ 	.word	0x00000000
	.align		4
        /*0004*/ 	.word	0xffffffff
	.align		4
        /*0008*/ 	.word	0x00000000
	.align		4
        /*000c*/ 	.word	0xfffffffe
	.align		4
        /*0010*/ 	.word	0x00000000
	.align		4
        /*0014*/ 	.word	0xfffffffd
	.align		4
        /*0018*/ 	.word	0x00000000
	.align		4
        /*001c*/ 	.word	0xfffffffc


//--------------------- .text.triton_poi_fused_convolution_16 --------------------------
	.section	.text.triton_poi_fused_convolution_16,"ax",@progbits
	.align	128
        .global         triton_poi_fused_convolution_16
        .type           triton_poi_fused_convolution_16,@function
        .size           triton_poi_fused_convolution_16,(.L_x_1 - triton_poi_fused_convolution_16)
        .other          triton_poi_fused_convolution_16,@"STO_CUDA_ENTRY STV_DEFAULT"
triton_poi_fused_convolution_16:
.text.triton_poi_fused_convolution_16:
[----:B------:R-:W-:Y:S01]  /*0000*/  LDC R1, c[0x0][0x28] ;  /* 0x00000a00ff017b82 */ /* 0x000fe20000000800 */
[----:B------:R-:W1:Y:S07]  /*0010*/  S2R R0, SR_TID.X ;  /* 0x0000000000007919 */ /* 0x000e6e0000002100 */
[----:B------:R-:W2:Y:S01]  /*0020*/  LDC.64 R4, c[0x0][0x218] ;  /* 0x00008600ff047b82 */ /* 0x000ea20000000a00 */
[----:B------:R-:W-:Y:S01]  /*0030*/  ULDC.64 UR4, c[0x0][0x208] ;  /* 0x0000820000047ab9 */ /* 0x000fe20000000a00 */
[----:B------:R-:W3:Y:S06]  /*0040*/  S2R R7, SR_CTAID.X ;  /* 0x0000000000077919 */ /* 0x000eec0000002500 */
[----:B------:R-:W4:Y:S01]  /*0050*/  LDC.64 R2, c[0x0][0x210] ;  /* 0x00008400ff027b82 */ /* 0x000f220000000a00 */
[----:B-1----:R-:W-:Y:S01]  /*0060*/  IMAD.SHL.U32 R0, R0, 0x2, RZ ;  /* 0x0000000200007824 */ /* 0x002fe200078e00ff */
[----:B---3--:R-:W-:-:S04]  /*0070*/  SHF.R.S32.HI R6, RZ, 0x16, R7 ;  /* 0x00000016ff067819 */ /* 0x008fc80000011407 */
[----:B------:R-:W-:-:S04]  /*0080*/  LOP3.LUT R0, R0, 0x1fe, RZ, 0xc0, !PT ;  /* 0x000001fe00007812 */ /* 0x000fc800078ec0ff */
[----:B------:R-:W-:Y:S02]  /*0090*/  LEA R7, R7, R0, 0x9 ;  /* 0x0000000007077211 */ /* 0x000fe400078e48ff */
[----:B------:R-:W-:-:S03]  /*00a0*/  SGXT R0, R6, 0x1 ;  /* 0x000000010600781a */ /* 0x000fc60000000200 */
[----:B----4-:R-:W-:Y:S01]  /*00b0*/  IMAD.WIDE R2, R7, 0x4, R2 ;  /* 0x0000000407027825 */ /* 0x010fe200078e0202 */
[----:B------:R-:W-:-:S04]  /*00c0*/  LEA.HI R0, R0, R7, RZ, 0x9 ;  /* 0x0000000700007211 */ /* 0x000fc800078f48ff */
[----:B------:R-:W-:-:S05]  /*00d0*/  LOP3.LUT R0, R0, 0xfffffe00, RZ, 0xc0, !PT ;  /* 0xfffffe0000007812 */ /* 0x000fca00078ec0ff */
[----:B------:R-:W-:Y:S02]  /*00e0*/  IMAD.IADD R9, R7, 0x1, -R0 ;  /* 0x0000000107097824 */ /* 0x000fe400078e0a00 */
[----:B------:R-:W3:Y:S02]  /*00f0*/  LDG.E.64 R6, desc[UR4][R2.64] ;  /* 0x0000000402067981 */ /* 0x000ee4000c1e1b00 */
[----:B--2---:R-:W-:-:S06]  /*0100*/  IMAD.WIDE R4, R9, 0x4, R4 ;  /* 0x0000000409047825 */ /* 0x004fcc00078e0204 */
[----:B------:R-:W3:Y:S02]  /*0110*/  LDG.E.EL.64 R4, desc[UR4][R4.64] ;  /* 0x0000000404047981 */ /* 0x000ee4000c2e1b00 */
[----:B---3--:R-:W-:Y:S01]  /*0120*/  FADD R6, R6, R4 ;  /* 0x0000000406067221 */ /* 0x008fe20000000000 */
[----:B------:R-:W-:-:S05]  /*0130*/  FADD R7, R7, R5 ;  /* 0x0000000507077221 */ /* 0x000fca0000000000 */
[----:B------:R-:W-:Y:S01]  /*0140*/  STG.E.64 desc[UR4][R2.64], R6 ;  /* 0x0000000602007986 */ /* 0x000fe2000c101b04 */
[----:B------:R-:W-:Y:S05]  /*0150*/  EXIT ;  /* 0x000000000000794d */ /* 0x000fea0003800000 */
.L_x_0:
[----:B------:R-:W-:-:S00]  /*0160*/  BRA `(.L_x_0) ;  /* 0xfffffffc00fc7947 */ /* 0x000fc0000383ffff */
[----:B------:R-:W-:-:S00]  /*0170*/  NOP ;  /* 0x0000000000007918 */ /* 0x000fc00000000000 */
        /* <DEDUP_REMOVED lines=8> */
.L_x_1:


//--------------------- .nv.constant0.triton_poi_fused_convolution_16 --------------------------
	.section	.nv.constant0.triton_poi_fused_convolution_16,"a",@progbits
	.sectionflags	@""
	.align	4
.nv.constant0.triton_poi_fused_convolution_16:
	.zero		548
